//
// Generated by NVIDIA NVVM Compiler
//
// Compiler Build ID: CL-36424714
// Cuda compilation tools, release 13.0, V13.0.88
// Based on NVVM 20.0.0
//

.version 9.0
.target sm_100
.address_size 64

	// .globl	_Z15sumReduceKernelPKfPfi
.extern .shared .align 16 .b8 sdata[];

.visible .entry _Z15sumReduceKernelPKfPfi(
	.param .u64 .ptr .align 1 _Z15sumReduceKernelPKfPfi_param_0,
	.param .u64 .ptr .align 1 _Z15sumReduceKernelPKfPfi_param_1,
	.param .u32 _Z15sumReduceKernelPKfPfi_param_2
)
{
	.reg .pred 	%p<6>;
	.reg .b32 	%r<15>;
	.reg .b32 	%f<7>;
	.reg .b64 	%rd<7>;

	ld.param.u64 	%rd1, [_Z15sumReduceKernelPKfPfi_param_0];
	ld.param.u64 	%rd2, [_Z15sumReduceKernelPKfPfi_param_1];
	ld.param.u32 	%r7, [_Z15sumReduceKernelPKfPfi_param_2];
	mov.u32 	%r1, %tid.x;
	mov.u32 	%r8, %ctaid.x;
	mov.u32 	%r14, %ntid.x;
	mad.lo.s32 	%r3, %r14, %r8, %r1;
	setp.ge.u32 	%p1, %r3, %r7;
	shl.b32 	%r9, %r1, 2;
	mov.u32 	%r10, sdata;
	add.s32 	%r4, %r10, %r9;
	@%p1 bra 	$L__BB0_2;
	cvta.to.global.u64 	%rd3, %rd1;
	mul.wide.u32 	%rd4, %r3, 4;
	add.s64 	%rd5, %rd3, %rd4;
	ld.global.f32 	%f1, [%rd5];
	st.shared.f32 	[%r4], %f1;
	bra.uni 	$L__BB0_3;
$L__BB0_2:
	mov.b32 	%r11, 0;
	st.shared.u32 	[%r4], %r11;
$L__BB0_3:
	bar.sync 	0;
	setp.lt.u32 	%p2, %r14, 2;
	@%p2 bra 	$L__BB0_7;
$L__BB0_4:
	shr.u32 	%r6, %r14, 1;
	setp.ge.u32 	%p3, %r1, %r6;
	@%p3 bra 	$L__BB0_6;
	shl.b32 	%r12, %r6, 2;
	add.s32 	%r13, %r4, %r12;
	ld.shared.f32 	%f2, [%r13];
	ld.shared.f32 	%f3, [%r4];
	add.f32 	%f4, %f2, %f3;
	st.shared.f32 	[%r4], %f4;
$L__BB0_6:
	bar.sync 	0;
	setp.gt.u32 	%p4, %r14, 3;
	mov.u32 	%r14, %r6;
	@%p4 bra 	$L__BB0_4;
$L__BB0_7:
	setp.ne.s32 	%p5, %r1, 0;
	@%p5 bra 	$L__BB0_9;
	ld.shared.f32 	%f5, [sdata];
	cvta.to.global.u64 	%rd6, %rd2;
	atom.global.add.f32 	%f6, [%rd6], %f5;
$L__BB0_9:
	ret;

}


// ===== COMPILED SASS (sm_100) =====

	.target	sm_100

	.elftype	@"ET_EXEC"


//--------------------- .note.nv.tkinfo           --------------------------
	.section	.note.nv.tkinfo,"",@"SHT_NOTE"
	.sectionflags	@"SHF_NOTE_NV_TKINFO"
	.tkinfo
        /*0018*/ 	.word	0x00000002
        /*0030*/ 	.string	""
        /*0030*/ 	.string	"ptxas"
        /*0030*/ 	.string	"Cuda compilation tools, release 13.0, V13.0.88"
        /*0030*/ 	.string	"Build cuda_13.0.r13.0/compiler.36424714_0"
        /*0030*/ 	.string	"-arch sm_100 -m 64 "



//--------------------- .note.nv.cuinfo           --------------------------
	.section	.note.nv.cuinfo,"",@"SHT_NOTE"
	.sectionflags	@"SHF_NOTE_NV_CUINFO"
        /*0018*/ 	.short	0x0002
        /*001a*/ 	.short	0x0064
        /*001c*/ 	.short	0x0082
	.zero		2


//--------------------- .nv.info                  --------------------------
	.section	.nv.info,"",@"SHT_CUDA_INFO"
	.align	4


	//----- nvinfo : EIATTR_REGCOUNT
	.align		4
        /*0000*/ 	.byte	0x04, 0x2f
        /*0002*/ 	.short	(.L_1 - .L_0)
	.align		4
.L_0:
        /*0004*/ 	.word	index@(_Z15sumReduceKernelPKfPfi)
        /*0008*/ 	.word	0x0000000a


	//----- nvinfo : EIATTR_FRAME_SIZE
	.align		4
.L_1:
        /*000c*/ 	.byte	0x04, 0x11
        /*000e*/ 	.short	(.L_3 - .L_2)
	.align		4
.L_2:
        /*0010*/ 	.word	index@(_Z15sumReduceKernelPKfPfi)
        /*0014*/ 	.word	0x00000000


	//----- nvinfo : EIATTR_MIN_STACK_SIZE
	.align		4
.L_3:
        /*0018*/ 	.byte	0x04, 0x12
        /*001a*/ 	.short	(.L_5 - .L_4)
	.align		4
.L_4:
        /*001c*/ 	.word	index@(_Z15sumReduceKernelPKfPfi)
        /*0020*/ 	.word	0x00000000
.L_5:


//--------------------- .nv.compat                --------------------------
	.section	.nv.compat,"",@"SHT_CUDA_COMPAT_INFO"
	.align	4
        /*0000*/ 	.byte	0x02, 0x09, 0x00, 0x00, 0x02, 0x02, 0x01, 0x00, 0x02, 0x05, 0x05, 0x00, 0x03, 0x07, 0x01, 0x01
        /*0010*/ 	.byte	0x02, 0x03, 0x00, 0x00, 0x02, 0x06, 0x01, 0x00, 0x04, 0x0b, 0x08, 0x00, 0x09, 0x00, 0x00, 0x00
        /*0020*/ 	.byte	0x00, 0x00, 0x00, 0x00


//--------------------- .nv.info._Z15sumReduceKernelPKfPfi --------------------------
	.section	.nv.info._Z15sumReduceKernelPKfPfi,"",@"SHT_CUDA_INFO"
	.sectionflags	@""
	.align	4


	//----- nvinfo : EIATTR_CUDA_API_VERSION
	.align		4
        /*0000*/ 	.byte	0x04, 0x37
        /*0002*/ 	.short	(.L_7 - .L_6)
.L_6:
        /*0004*/ 	.word	0x00000082


	//----- nvinfo : EIATTR_KPARAM_INFO
	.align		4
.L_7:
        /*0008*/ 	.byte	0x04, 0x17
        /*000a*/ 	.short	(.L_9 - .L_8)
.L_8:
        /*000c*/ 	.word	0x00000000
        /*0010*/ 	.short	0x0002
        /*0012*/ 	.short	0x0010
        /*0014*/ 	.byte	0x00, 0xf0, 0x11, 0x00


	//----- nvinfo : EIATTR_KPARAM_INFO
	.align		4
.L_9:
        /*0018*/ 	.byte	0x04, 0x17
        /*001a*/ 	.short	(.L_11 - .L_10)
.L_10:
        /*001c*/ 	.word	0x00000000
        /*0020*/ 	.short	0x0001
        /*0022*/ 	.short	0x0008
        /*0024*/ 	.byte	0x00, 0xf5, 0x21, 0x00


	//----- nvinfo : EIATTR_KPARAM_INFO
	.align		4
.L_11:
        /*0028*/ 	.byte	0x04, 0x17
        /*002a*/ 	.short	(.L_13 - .L_12)
.L_12:
        /*002c*/ 	.word	0x00000000
        /*0030*/ 	.short	0x0000
        /*0032*/ 	.short	0x0000
        /*0034*/ 	.byte	0x00, 0xf5, 0x21, 0x00


	//----- nvinfo : EIATTR_SPARSE_MMA_MASK
	.align		4
.L_13:
        /*0038*/ 	.byte	0x03, 0x50
        /*003a*/ 	.short	0x0000


	//----- nvinfo : EIATTR_MAXREG_COUNT
	.align		4
        /*003c*/ 	.byte	0x03, 0x1b
        /*003e*/ 	.short	0x00ff


	//----- nvinfo : EIATTR_NUM_BARRIERS
	.align		4
        /*0040*/ 	.byte	0x02, 0x4c
        /*0042*/ 	.byte	0x01
	.zero		1


	//----- nvinfo : EIATTR_MERCURY_ISA_VERSION
	.align		4
        /*0044*/ 	.byte	0x03, 0x5f
        /*0046*/ 	.short	0x0101


	//----- nvinfo : EIATTR_VRC_CTA_INIT_COUNT
	.align		4
        /*0048*/ 	.byte	0x02, 0x4a
	.zero		1
	.zero		1


	//----- nvinfo : EIATTR_EXIT_INSTR_OFFSETS
	.align		4
        /*004c*/ 	.byte	0x04, 0x1c
        /*004e*/ 	.short	(.L_15 - .L_14)


	//   ....[0]....
.L_14:
        /*0050*/ 	.word	0x00000200


	//   ....[1]....
        /*0054*/ 	.word	0x00000270


	//----- nvinfo : EIATTR_CBANK_PARAM_SIZE
	.align		4
.L_15:
        /*0058*/ 	.byte	0x03, 0x19
        /*005a*/ 	.short	0x0014


	//----- nvinfo : EIATTR_PARAM_CBANK
	.align		4
        /*005c*/ 	.byte	0x04, 0x0a
        /*005e*/ 	.short	(.L_17 - .L_16)
	.align		4
.L_16:
        /*0060*/ 	.word	index@(.nv.constant0._Z15sumReduceKernelPKfPfi)
        /*0064*/ 	.short	0x0380
        /*0066*/ 	.short	0x0014


	//----- nvinfo : EIATTR_SW_WAR
	.align		4
.L_17:
        /*0068*/ 	.byte	0x04, 0x36
        /*006a*/ 	.short	(.L_19 - .L_18)
.L_18:
        /*006c*/ 	.word	0x00000008
.L_19:


//--------------------- .nv.callgraph             --------------------------
	.section	.nv.callgraph,"",@"SHT_CUDA_CALLGRAPH"
	.align	4
	.sectionentsize	8
	.align		4
        /*0000*/ 	.word	0x00000000
	.align		4
        /*0004*/ 	.word	0xffffffff
	.align		4
        /*0008*/ 	.word	0x00000000
	.align		4
        /*000c*/ 	.word	0xfffffffe
	.align		4
        /*0010*/ 	.word	0x00000000
	.align		4
        /*0014*/ 	.word	0xfffffffd
	.align		4
        /*0018*/ 	.word	0x00000000
	.align		4
        /*001c*/ 	.word	0xfffffffc


//--------------------- .text._Z15sumReduceKernelPKfPfi --------------------------
	.section	.text._Z15sumReduceKernelPKfPfi,"ax",@progbits
	.align	128
        .global         _Z15sumReduceKernelPKfPfi
        .type           _Z15sumReduceKernelPKfPfi,@function
        .size           _Z15sumReduceKernelPKfPfi,(.L_x_3 - _Z15sumReduceKernelPKfPfi)
        .other          _Z15sumReduceKernelPKfPfi,@"STO_CUDA_ENTRY STV_DEFAULT"
_Z15sumReduceKernelPKfPfi:
.text._Z15sumReduceKernelPKfPfi:
[----:B------:R-:W-:Y:S01]  /*0000*/  LDC R1, c[0x0][0x37c] ;  /* 0x0000df00ff017b82 */ /* 0x000fe20000000800 */
[----:B------:R-:W0:Y:S07]  /*0010*/  S2R R7, SR_TID.X ;  /* 0x0000000000077919 */ /* 0x000e2e0000002100 */
[----:B------:R-:W0:Y:S01]  /*0020*/  S2UR UR4, SR_CTAID.X ;  /* 0x00000000000479c3 */ /* 0x000e220000002500 */
[----:B------:R-:W1:Y:S01]  /*0030*/  LDCU UR5, c[0x0][0x390] ;  /* 0x00007200ff0577ac */ /* 0x000e620008000800 */
[----:B------:R-:W2:Y:S06]  /*0040*/  LDCU.64 UR6, c[0x0][0x358] ;  /* 0x00006b00ff0677ac */ /* 0x000eac0008000a00 */
[----:B------:R-:W0:Y:S02]  /*0050*/  LDC R4, c[0x0][0x360] ;  /* 0x0000d800ff047b82 */ /* 0x000e240000000800 */
[----:B0-----:R-:W-:-:S05]  /*0060*/  IMAD R5, R4, UR4, R7 ;  /* 0x0000000404057c24 */ /* 0x001fca000f8e0207 */
[----:B-1----:R-:W-:-:S13]  /*0070*/  ISETP.GE.U32.AND P1, PT, R5, UR5, PT ;  /* 0x0000000505007c0c */ /* 0x002fda000bf26070 */
[----:B------:R-:W0:Y:S02]  /*0080*/  @!P1 LDC.64 R2, c[0x0][0x380] ;  /* 0x0000e000ff029b82 */ /* 0x000e240000000a00 */
[----:B0-----:R-:W-:-:S06]  /*0090*/  @!P1 IMAD.WIDE.U32 R2, R5, 0x4, R2 ;  /* 0x0000000405029825 */ /* 0x001fcc00078e0002 */
[----:B--2---:R-:W2:Y:S01]  /*00a0*/  @!P1 LDG.E R3, desc[UR6][R2.64] ;  /* 0x0000000602039981 */ /* 0x004ea2000c1e1900 */
[----:B------:R-:W0:Y:S01]  /*00b0*/  S2UR UR5, SR_CgaCtaId ;  /* 0x00000000000579c3 */ /* 0x000e220000008800 */
[----:B------:R-:W-:Y:S01]  /*00c0*/  UMOV UR4, 0x400 ;  /* 0x0000040000047882 */ /* 0x000fe20000000000 */
[----:B------:R-:W-:Y:S02]  /*00d0*/  ISETP.GE.U32.AND P2, PT, R4, 0x2, PT ;  /* 0x000000020400780c */ /* 0x000fe40003f46070 */
[----:B------:R-:W-:Y:S01]  /*00e0*/  ISETP.NE.AND P0, PT, R7, RZ, PT ;  /* 0x000000ff0700720c */ /* 0x000fe20003f05270 */
[----:B0-----:R-:W-:-:S06]  /*00f0*/  ULEA UR4, UR5, UR4, 0x18 ;  /* 0x0000000405047291 */ /* 0x001fcc000f8ec0ff */
[----:B------:R-:W-:-:S05]  /*0100*/  LEA R0, R7, UR4, 0x2 ;  /* 0x0000000407007c11 */ /* 0x000fca000f8e10ff */
[----:B--2---:R0:W-:Y:S04]  /*0110*/  @!P1 STS [R0], R3 ;  /* 0x0000000300009388 */ /* 0x0041e80000000800 */
[----:B------:R0:W-:Y:S01]  /*0120*/  @P1 STS [R0], RZ ;  /* 0x000000ff00001388 */ /* 0x0001e20000000800 */
[----:B------:R-:W-:Y:S06]  /*0130*/  BAR.SYNC.DEFER_BLOCKING 0x0 ;  /* 0x0000000000007b1d */ /* 0x000fec0000010000 */
[----:B------:R-:W-:Y:S05]  /*0140*/  @!P2 BRA `(.L_x_0) ;  /* 0x00000000002ca947 */ /* 0x000fea0003800000 */
.L_x_1:
[----:B------:R-:W-:-:S04]  /*0150*/  SHF.R.U32.HI R5, RZ, 0x1, R4 ;  /* 0x00000001ff057819 */ /* 0x000fc80000011604 */
[----:B------:R-:W-:-:S13]  /*0160*/  ISETP.GE.U32.AND P1, PT, R7, R5, PT ;  /* 0x000000050700720c */ /* 0x000fda0003f26070 */
[----:B------:R-:W-:Y:S01]  /*0170*/  @!P1 IMAD R2, R5, 0x4, R0 ;  /* 0x0000000405029824 */ /* 0x000fe200078e0200 */
[----:B0-----:R-:W-:Y:S05]  /*0180*/  @!P1 LDS R3, [R0] ;  /* 0x0000000000039984 */ /* 0x001fea0000000800 */
[----:B------:R-:W0:Y:S02]  /*0190*/  @!P1 LDS R2, [R2] ;  /* 0x0000000002029984 */ /* 0x000e240000000800 */
[----:B0-----:R-:W-:-:S05]  /*01a0*/  @!P1 FADD R3, R2, R3 ;  /* 0x0000000302039221 */ /* 0x001fca0000000000 */
[----:B------:R1:W-:Y:S01]  /*01b0*/  @!P1 STS [R0], R3 ;  /* 0x0000000300009388 */ /* 0x0003e20000000800 */
[----:B------:R-:W-:Y:S01]  /*01c0*/  BAR.SYNC.DEFER_BLOCKING 0x0 ;  /* 0x0000000000007b1d */ /* 0x000fe20000010000 */
[----:B------:R-:W-:Y:S01]  /*01d0*/  ISETP.GT.U32.AND P1, PT, R4, 0x3, PT ;  /* 0x000000030400780c */ /* 0x000fe20003f24070 */
[----:B------:R-:W-:-:S12]  /*01e0*/  IMAD.MOV.U32 R4, RZ, RZ, R5 ;  /* 0x000000ffff047224 */ /* 0x000fd800078e0005 */
[----:B-1----:R-:W-:Y:S05]  /*01f0*/  @P1 BRA `(.L_x_1) ;  /* 0xfffffffc00d41947 */ /* 0x002fea000383ffff */
.L_x_0:
[----:B------:R-:W-:Y:S05]  /*0200*/  @P0 EXIT ;  /* 0x000000000000094d */ /* 0x000fea0003800000 */
[----:B------:R-:W1:Y:S01]  /*0210*/  S2UR UR5, SR_CgaCtaId ;  /* 0x00000000000579c3 */ /* 0x000e620000008800 */
[----:B------:R-:W-:-:S07]  /*0220*/  UMOV UR4, 0x400 ;  /* 0x0000040000047882 */ /* 0x000fce0000000000 */
[----:B0-----:R-:W0:Y:S01]  /*0230*/  LDC.64 R2, c[0x0][0x388] ;  /* 0x0000e200ff027b82 */ /* 0x001e220000000a00 */
[----:B-1----:R-:W-:-:S09]  /*0240*/  ULEA UR4, UR5, UR4, 0x18 ;  /* 0x0000000405047291 */ /* 0x002fd2000f8ec0ff */
[----:B------:R-:W0:Y:S04]  /*0250*/  LDS R5, [UR4] ;  /* 0x00000004ff057984 */ /* 0x000e280008000800 */
[----:B0-----:R-:W-:Y:S01]  /*0260*/  REDG.E.ADD.F32.FTZ.RN.STRONG.GPU desc[UR6][R2.64], R5 ;  /* 0x00000005020079a6 */ /* 0x001fe2000c12f306 */
[----:B------:R-:W-:Y:S05]  /*0270*/  EXIT ;  /* 0x000000000000794d */ /* 0x000fea0003800000 */
.L_x_2:
[----:B------:R-:W-:-:S00]  /*0280*/  BRA `(.L_x_2) ;  /* 0xfffffffc00fc7947 */ /* 0x000fc0000383ffff */
[----:B------:R-:W-:-:S00]  /*0290*/  NOP ;  /* 0x0000000000007918 */ /* 0x000fc00000000000 */
        /* <DEDUP_REMOVED lines=14> */
.L_x_3:


//--------------------- .nv.shared._Z15sumReduceKernelPKfPfi --------------------------
	.section	.nv.shared._Z15sumReduceKernelPKfPfi,"aw",@nobits
	.sectionflags	@""
	.align	16
	.zero		1024


//--------------------- .nv.shared.reserved.0     --------------------------
	.section	.nv.shared.reserved.0,"aw",@nobits
	.weak		__nv_reservedSMEM_offset_0_alias
	.size		__nv_reservedSMEM_offset_0_alias, 0, 64
	.other		__nv_reservedSMEM_offset_0_alias,@"STO_CUDA_RESERVED_SHARED STV_DEFAULT"
__nv_reservedSMEM_offset_0_alias:
	.zero		0
	.zero		64


//--------------------- .nv.constant0._Z15sumReduceKernelPKfPfi --------------------------
	.section	.nv.constant0._Z15sumReduceKernelPKfPfi,"a",@progbits
	.sectionflags	@""
	.align	4
.nv.constant0._Z15sumReduceKernelPKfPfi:
	.zero		916


//--------------------- SYMBOLS --------------------------

	.type		.nv.reservedSmem.offset0,@object
	.size		.nv.reservedSmem.offset0,0x4
	.type		.nv.reservedSmem.cap,@object
	.size		.nv.reservedSmem.cap,0x4
